	.headerflags	@"EF_CUDA_TEXMODE_UNIFIED EF_CUDA_64BIT_ADDRESS EF_CUDA_ACCELERATORS EF_CUDA_SM90 EF_CUDA_VIRTUAL_SM(EF_CUDA_SM90)"
	.elftype	@"ET_EXEC"


//--------------------- .nv.info                  --------------------------
	.section	.nv.info,"",@"SHT_CUDA_INFO"
	.align	4


	//----- nvinfo : EIATTR_REGCOUNT
	.align		4
        /*0000*/ 	.byte	0x04, 0x2f
        /*0002*/ 	.short	(.L_2 - .L_1)
	.align		4
.L_1:
        /*0004*/ 	.word	index@(triton_per_fused_native_group_norm_19)
        /*0008*/ 	.word	0x00000016


	//----- nvinfo : EIATTR_MIN_STACK_SIZE
	.align		4
.L_2:
        /*000c*/ 	.byte	0x04, 0x12
        /*000e*/ 	.short	(.L_4 - .L_3)
	.align		4
.L_3:
        /*0010*/ 	.word	index@(triton_per_fused_native_group_norm_19)
        /*0014*/ 	.word	0x00000000


	//----- nvinfo : EIATTR_FRAME_SIZE
	.align		4
.L_4:
        /*0018*/ 	.byte	0x04, 0x11
        /*001a*/ 	.short	(.L_6 - .L_5)
	.align		4
.L_5:
        /*001c*/ 	.word	index@(triton_per_fused_native_group_norm_19)
        /*0020*/ 	.word	0x00000000


	//----- nvinfo : EIATTR_MIN_STACK_SIZE
	.align		4
.L_6:
        /*0024*/ 	.byte	0x04, 0x12
        /*0026*/ 	.short	(.L_8 - .L_7)
	.align		4
.L_7:
        /*0028*/ 	.word	index@(triton_per_fused_native_group_norm_19)
        /*002c*/ 	.word	0x00000000
.L_8:


//--------------------- .nv.info.triton_per_fused_native_group_norm_19 --------------------------
	.section	.nv.info.triton_per_fused_native_group_norm_19,"",@"SHT_CUDA_INFO"
	.sectionflags	@""
	.align	4


	//----- nvinfo : EIATTR_CUDA_API_VERSION
	.align		4
        /*0000*/ 	.byte	0x04, 0x37
        /*0002*/ 	.short	(.L_10 - .L_9)
.L_9:
        /*0004*/ 	.word	0x0000007c


	//----- nvinfo : EIATTR_KPARAM_INFO
	.align		4
.L_10:
        /*0008*/ 	.byte	0x04, 0x17
        /*000a*/ 	.short	(.L_12 - .L_11)
.L_11:
        /*000c*/ 	.word	0x00000000
        /*0010*/ 	.short	0x0005
        /*0012*/ 	.short	0x0024
        /*0014*/ 	.byte	0x00, 0xf0, 0x11, 0x00


	//----- nvinfo : EIATTR_KPARAM_INFO
	.align		4
.L_12:
        /*0018*/ 	.byte	0x04, 0x17
        /*001a*/ 	.short	(.L_14 - .L_13)
.L_13:
        /*001c*/ 	.word	0x00000000
        /*0020*/ 	.short	0x0004
        /*0022*/ 	.short	0x0020
        /*0024*/ 	.byte	0x00, 0xf0, 0x11, 0x00


	//----- nvinfo : EIATTR_KPARAM_INFO
	.align		4
.L_14:
        /*0028*/ 	.byte	0x04, 0x17
        /*002a*/ 	.short	(.L_16 - .L_15)
.L_15:
        /*002c*/ 	.word	0x00000000
        /*0030*/ 	.short	0x0003
        /*0032*/ 	.short	0x0018
        /*0034*/ 	.byte	0x00, 0xf4, 0x21, 0x00


	//----- nvinfo : EIATTR_KPARAM_INFO
	.align		4
.L_16:
        /*0038*/ 	.byte	0x04, 0x17
        /*003a*/ 	.short	(.L_18 - .L_17)
.L_17:
        /*003c*/ 	.word	0x00000000
        /*0040*/ 	.short	0x0002
        /*0042*/ 	.short	0x0010
        /*0044*/ 	.byte	0x00, 0xf4, 0x21, 0x00


	//----- nvinfo : EIATTR_KPARAM_INFO
	.align		4
.L_18:
        /*0048*/ 	.byte	0x04, 0x17
        /*004a*/ 	.short	(.L_20 - .L_19)
.L_19:
        /*004c*/ 	.word	0x00000000
        /*0050*/ 	.short	0x0001
        /*0052*/ 	.short	0x0008
        /*0054*/ 	.byte	0x00, 0xf4, 0x21, 0x00


	//----- nvinfo : EIATTR_KPARAM_INFO
	.align		4
.L_20:
        /*0058*/ 	.byte	0x04, 0x17
        /*005a*/ 	.short	(.L_22 - .L_21)
.L_21:
        /*005c*/ 	.word	0x00000000
        /*0060*/ 	.short	0x0000
        /*0062*/ 	.short	0x0000
        /*0064*/ 	.byte	0x00, 0xf4, 0x21, 0x00


	//----- nvinfo : EIATTR_SPARSE_MMA_MASK
	.align		4
.L_22:
        /*0068*/ 	.byte	0x03, 0x50
        /*006a*/ 	.short	0x0000


	//----- nvinfo : EIATTR_MAXREG_COUNT
	.align		4
        /*006c*/ 	.byte	0x03, 0x1b
        /*006e*/ 	.short	0x00ff


	//----- nvinfo : EIATTR_COOP_GROUP_MASK_REGIDS
	.align		4
        /*0070*/ 	.byte	0x04, 0x29
        /*0072*/ 	.short	(.L_24 - .L_23)


	//   ....[0]....
.L_23:
        /*0074*/ 	.word	0xffffffff


	//   ....[1]....
        /*0078*/ 	.word	0xffffffff


	//   ....[2]....
        /*007c*/ 	.word	0xffffffff


	//   ....[3]....
        /*0080*/ 	.word	0xffffffff


	//   ....[4]....
        /*0084*/ 	.word	0xffffffff


	//   ....[5]....
        /*0088*/ 	.word	0xffffffff


	//   ....[6]....
        /*008c*/ 	.word	0xffffffff


	//   ....[7]....
        /*0090*/ 	.word	0xffffffff


	//   ....[8]....
        /*0094*/ 	.word	0xffffffff


	//   ....[9]....
        /*0098*/ 	.word	0xffffffff


	//   ....[10]....
        /*009c*/ 	.word	0xffffffff


	//   ....[11]....
        /*00a0*/ 	.word	0xffffffff


	//----- nvinfo : EIATTR_COOP_GROUP_INSTR_OFFSETS
	.align		4
.L_24:
        /*00a4*/ 	.byte	0x04, 0x28
        /*00a6*/ 	.short	(.L_26 - .L_25)


	//   ....[0]....
.L_25:
        /*00a8*/ 	.word	0x00000120


	//   ....[1]....
        /*00ac*/ 	.word	0x00000150


	//   ....[2]....
        /*00b0*/ 	.word	0x00000180


	//   ....[3]....
        /*00b4*/ 	.word	0x000001b0


	//   ....[4]....
        /*00b8*/ 	.word	0x000001f0


	//   ....[5]....
        /*00bc*/ 	.word	0x00000240


	//   ....[6]....
        /*00c0*/ 	.word	0x00000330


	//   ....[7]....
        /*00c4*/ 	.word	0x00000350


	//   ....[8]....
        /*00c8*/ 	.word	0x00000370


	//   ....[9]....
        /*00cc*/ 	.word	0x000003a0


	//   ....[10]....
        /*00d0*/ 	.word	0x000003c0


	//   ....[11]....
        /*00d4*/ 	.word	0x00000440


	//----- nvinfo : EIATTR_EXIT_INSTR_OFFSETS
	.align		4
.L_26:
        /*00d8*/ 	.byte	0x04, 0x1c
        /*00da*/ 	.short	(.L_28 - .L_27)


	//   ....[0]....
.L_27:
        /*00dc*/ 	.word	0x00000530


	//   ....[1]....
        /*00e0*/ 	.word	0x00000550


	//----- nvinfo : EIATTR_REQNTID
	.align		4
.L_28:
        /*00e4*/ 	.byte	0x04, 0x10
        /*00e6*/ 	.short	(.L_30 - .L_29)
.L_29:
        /*00e8*/ 	.word	0x00000040
        /*00ec*/ 	.word	0x00000001
        /*00f0*/ 	.word	0x00000001


	//----- nvinfo : EIATTR_CBANK_PARAM_SIZE
	.align		4
.L_30:
        /*00f4*/ 	.byte	0x03, 0x19
        /*00f6*/ 	.short	0x0028


	//----- nvinfo : EIATTR_PARAM_CBANK
	.align		4
        /*00f8*/ 	.byte	0x04, 0x0a
        /*00fa*/ 	.short	(.L_32 - .L_31)
	.align		4
.L_31:
        /*00fc*/ 	.word	index@(.nv.constant0.triton_per_fused_native_group_norm_19)
        /*0100*/ 	.short	0x0210
        /*0102*/ 	.short	0x0028


	//----- nvinfo : EIATTR_SW_WAR
	.align		4
.L_32:
        /*0104*/ 	.byte	0x04, 0x36
        /*0106*/ 	.short	(.L_34 - .L_33)
.L_33:
        /*0108*/ 	.word	0x00000008
.L_34:


//--------------------- .nv.callgraph             --------------------------
	.section	.nv.callgraph,"",@"SHT_CUDA_CALLGRAPH"
	.align	4
	.sectionentsize	8
	.align		4
        /*0000*/ 	.word	0x00000000
	.align		4
        /*0004*/ 	.word	0xffffffff
	.align		4
        /*0008*/ 	.word	0x00000000
	.align		4
        /*000c*/ 	.word	0xfffffffe
	.align		4
        /*0010*/ 	.word	0x00000000
	.align		4
        /*0014*/ 	.word	0xfffffffd
	.align		4
        /*0018*/ 	.word	0x00000000
	.align		4
        /*001c*/ 	.word	0xfffffffc


//--------------------- .nv.constant4             --------------------------
	.section	.nv.constant4,"a",@progbits
	.align	8
	.align		8
.nv.constant4:
        /*0000*/ 	.dword	_$_str


//--------------------- .text.triton_per_fused_native_group_norm_19 --------------------------
	.section	.text.triton_per_fused_native_group_norm_19,"ax",@progbits
	.sectionflags	@"SHF_BARRIERS=1"
	.align	128
        .global         triton_per_fused_native_group_norm_19
        .type           triton_per_fused_native_group_norm_19,@function
        .size           triton_per_fused_native_group_norm_19,(.L_x_1 - triton_per_fused_native_group_norm_19)
        .other          triton_per_fused_native_group_norm_19,@"STO_CUDA_ENTRY STV_DEFAULT"
triton_per_fused_native_group_norm_19:
.text.triton_per_fused_native_group_norm_19:
[----:B------:R-:W0:Y:S02]  /*0000*/  LDC R1, c[0x0][0x28] ;  /* 0x00000a00ff017b82 */ /* 0x000e240000000800 */
[----:B------:R-:W1:Y:S01]  /*0010*/  S2R R11, SR_TID.X ;  /* 0x00000000000b7919 */ /* 0x000e620000002100 */
[----:B------:R-:W2:Y:S01]  /*0020*/  LDC.64 R4, c[0x0][0x210] ;  /* 0x00008400ff047b82 */ /* 0x000ea20000000a00 */
[----:B------:R-:W-:Y:S01]  /*0030*/  ULDC.64 UR6, c[0x0][0x208] ;  /* 0x0000820000067ab9 */ /* 0x000fe20000000a00 */
[----:B------:R-:W3:Y:S01]  /*0040*/  S2R R0, SR_CTAID.X ;  /* 0x0000000000007919 */ /* 0x000ee20000002500 */
[----:B-1----:R-:W-:-:S04]  /*0050*/  SHF.L.U32 R2, R11, 0x2, RZ ;  /* 0x000000020b027819 */ /* 0x002fc800000006ff */
[----:B------:R-:W-:-:S04]  /*0060*/  LOP3.LUT R7, R2, 0xfc, RZ, 0xc0, !PT ;  /* 0x000000fc02077812 */ /* 0x000fc800078ec0ff */
[----:B---3--:R-:W-:-:S05]  /*0070*/  LEA R7, R0, R7, 0x8 ;  /* 0x0000000700077211 */ /* 0x008fca00078e40ff */
[----:B--2---:R-:W-:-:S06]  /*0080*/  IMAD.WIDE R4, R7, 0x4, R4 ;  /* 0x0000000407047825 */ /* 0x004fcc00078e0204 */
[----:B------:R-:W2:Y:S01]  /*0090*/  LDG.E.128 R4, desc[UR6][R4.64] ;  /* 0x0000000604047981 */ /* 0x000ea2000c1e1d00 */
[----:B------:R-:W1:Y:S01]  /*00a0*/  S2UR UR5, SR_CgaCtaId ;  /* 0x00000000000579c3 */ /* 0x000e620000008800 */
[C---:B------:R-:W-:Y:S01]  /*00b0*/  LOP3.LUT P1, RZ, R11.reuse, 0x1f, RZ, 0xc0, !PT ;  /* 0x0000001f0bff7812 */ /* 0x040fe2000782c0ff */
[----:B------:R-:W-:Y:S01]  /*00c0*/  UMOV UR4, 0x400 ;  /* 0x0000040000047882 */ /* 0x000fe20000000000 */
[----:B------:R-:W-:Y:S01]  /*00d0*/  ISETP.GE.AND P2, PT, R11, 0x2, PT ;  /* 0x000000020b00780c */ /* 0x000fe20003f46270 */
[----:B-1----:R-:W-:Y:S01]  /*00e0*/  UPRMT UR4, UR5, 0x654, UR4 ;  /* 0x0000065405047896 */ /* 0x002fe20008000004 */
[----:B--2---:R-:W-:-:S04]  /*00f0*/  FADD R9, R4, R5 ;  /* 0x0000000504097221 */ /* 0x004fc80000000000 */
[----:B------:R-:W-:-:S04]  /*0100*/  FADD R10, R6, R9 ;  /* 0x00000009060a7221 */ /* 0x000fc80000000000 */
[----:B------:R-:W-:-:S05]  /*0110*/  FADD R10, R7, R10 ;  /* 0x0000000a070a7221 */ /* 0x000fca0000000000 */
[----:B------:R-:W1:Y:S02]  /*0120*/  SHFL.BFLY PT, R9, R10, 0x10, 0x1f ;  /* 0x0e001f000a097f89 */ /* 0x000e6400000e0000 */
[----:B-1----:R-:W-:Y:S01]  /*0130*/  FADD R9, R10, R9 ;  /* 0x000000090a097221 */ /* 0x002fe20000000000 */
[----:B------:R-:W-:-:S04]  /*0140*/  SHF.R.U32.HI R10, RZ, 0x3, R11 ;  /* 0x00000003ff0a7819 */ /* 0x000fc8000001160b */
[----:B------:R-:W1:Y:S01]  /*0150*/  SHFL.BFLY PT, R12, R9, 0x8, 0x1f ;  /* 0x0d001f00090c7f89 */ /* 0x000e6200000e0000 */
[----:B------:R-:W-:Y:S01]  /*0160*/  LOP3.LUT R10, R10, 0x4, RZ, 0xc0, !PT ;  /* 0x000000040a0a7812 */ /* 0x000fe200078ec0ff */
[----:B-1----:R-:W-:-:S05]  /*0170*/  FADD R12, R9, R12 ;  /* 0x0000000c090c7221 */ /* 0x002fca0000000000 */
[----:B------:R-:W1:Y:S02]  /*0180*/  SHFL.BFLY PT, R13, R12, 0x4, 0x1f ;  /* 0x0c801f000c0d7f89 */ /* 0x000e6400000e0000 */
[----:B-1----:R-:W-:Y:S01]  /*0190*/  FADD R13, R12, R13 ;  /* 0x0000000d0c0d7221 */ /* 0x002fe20000000000 */
[----:B------:R-:W-:-:S04]  /*01a0*/  LOP3.LUT R12, R11, 0x1, RZ, 0xc0, !PT ;  /* 0x000000010b0c7812 */ /* 0x000fc800078ec0ff */
[----:B------:R-:W1:Y:S01]  /*01b0*/  SHFL.BFLY PT, R14, R13, 0x2, 0x1f ;  /* 0x0c401f000d0e7f89 */ /* 0x000e6200000e0000 */
[----:B------:R-:W-:-:S04]  /*01c0*/  ISETP.NE.U32.AND P0, PT, R12, 0x1, PT ;  /* 0x000000010c00780c */ /* 0x000fc80003f05070 */
[----:B------:R-:W-:Y:S01]  /*01d0*/  ISETP.LT.AND P0, PT, R11, 0x2, P0 ;  /* 0x000000020b00780c */ /* 0x000fe20000701270 */
[----:B-1----:R-:W-:-:S05]  /*01e0*/  FADD R14, R13, R14 ;  /* 0x0000000e0d0e7221 */ /* 0x002fca0000000000 */
[----:B------:R-:W1:Y:S02]  /*01f0*/  SHFL.BFLY PT, R15, R14, 0x1, 0x1f ;  /* 0x0c201f000e0f7f89 */ /* 0x000e6400000e0000 */
[----:B-1----:R-:W-:-:S05]  /*0200*/  FADD R15, R14, R15 ;  /* 0x0000000f0e0f7221 */ /* 0x002fca0000000000 */
[----:B------:R-:W-:Y:S01]  /*0210*/  @!P1 STS [R10+UR4], R15 ;  /* 0x0000000f0a009988 */ /* 0x000fe20008000804 */
[----:B------:R-:W-:Y:S06]  /*0220*/  BAR.SYNC.DEFER_BLOCKING 0x0 ;  /* 0x0000000000007b1d */ /* 0x000fec0000010000 */
[----:B------:R-:W1:Y:S04]  /*0230*/  @!P2 LDS R8, [R2+UR4] ;  /* 0x000000040208a984 */ /* 0x000e680008000800 */
[----:B-1----:R-:W1:Y:S02]  /*0240*/  SHFL.BFLY PT, R9, R8, 0x1, 0x1f ;  /* 0x0c201f0008097f89 */ /* 0x002e6400000e0000 */
[----:B-1----:R-:W-:-:S05]  /*0250*/  FADD R13, R8, R9 ;  /* 0x00000009080d7221 */ /* 0x002fca0000000000 */
[----:B------:R-:W-:Y:S01]  /*0260*/  @P0 STS [R2+UR4], R13 ;  /* 0x0000000d02000988 */ /* 0x000fe20008000804 */
[----:B------:R-:W-:Y:S06]  /*0270*/  BAR.SYNC.DEFER_BLOCKING 0x0 ;  /* 0x0000000000007b1d */ /* 0x000fec0000010000 */
[----:B------:R-:W1:Y:S02]  /*0280*/  LDS R9, [UR4] ;  /* 0x00000004ff097984 */ /* 0x000e640008000800 */
[----:B-1----:R-:W-:-:S04]  /*0290*/  FADD R9, RZ, R9 ;  /* 0x00000009ff097221 */ /* 0x002fc80000000000 */
[----:B------:R-:W-:-:S04]  /*02a0*/  FMUL R9, R9, 0.00390625 ;  /* 0x3b80000009097820 */ /* 0x000fc80000400000 */
[--C-:B------:R-:W-:Y:S01]  /*02b0*/  FADD R5, R5, -R9.reuse ;  /* 0x8000000905057221 */ /* 0x100fe20000000000 */
[--C-:B------:R-:W-:Y:S01]  /*02c0*/  FADD R4, R4, -R9.reuse ;  /* 0x8000000904047221 */ /* 0x100fe20000000000 */
[--C-:B------:R-:W-:Y:S01]  /*02d0*/  FADD R6, R6, -R9.reuse ;  /* 0x8000000906067221 */ /* 0x100fe20000000000 */
[----:B------:R-:W-:Y:S01]  /*02e0*/  FADD R7, R7, -R9 ;  /* 0x8000000907077221 */ /* 0x000fe20000000000 */
[----:B------:R-:W-:-:S04]  /*02f0*/  FMUL R5, R5, R5 ;  /* 0x0000000505057220 */ /* 0x000fc80000400000 */
[----:B------:R-:W-:-:S04]  /*0300*/  FFMA R5, R4, R4, R5 ;  /* 0x0000000404057223 */ /* 0x000fc80000000005 */
[----:B------:R-:W-:-:S04]  /*0310*/  FFMA R6, R6, R6, R5 ;  /* 0x0000000606067223 */ /* 0x000fc80000000005 */
[----:B------:R-:W-:-:S05]  /*0320*/  FFMA R6, R7, R7, R6 ;  /* 0x0000000707067223 */ /* 0x000fca0000000006 */
[----:B------:R-:W1:Y:S02]  /*0330*/  SHFL.BFLY PT, R5, R6, 0x10, 0x1f ;  /* 0x0e001f0006057f89 */ /* 0x000e6400000e0000 */
[----:B-1----:R-:W-:-:S05]  /*0340*/  FADD R5, R6, R5 ;  /* 0x0000000506057221 */ /* 0x002fca0000000000 */
[----:B------:R-:W1:Y:S02]  /*0350*/  SHFL.BFLY PT, R4, R5, 0x8, 0x1f ;  /* 0x0d001f0005047f89 */ /* 0x000e6400000e0000 */
[----:B-1----:R-:W-:-:S05]  /*0360*/  FADD R4, R5, R4 ;  /* 0x0000000405047221 */ /* 0x002fca0000000000 */
[----:B------:R-:W1:Y:S02]  /*0370*/  SHFL.BFLY PT, R7, R4, 0x4, 0x1f ;  /* 0x0c801f0004077f89 */ /* 0x000e6400000e0000 */
[----:B-1----:R-:W-:Y:S02]  /*0380*/  FADD R7, R4, R7 ;  /* 0x0000000704077221 */ /* 0x002fe40000000000 */
[----:B------:R-:W1:Y:S03]  /*0390*/  LDC.64 R4, c[0x0][0x228] ;  /* 0x00008a00ff047b82 */ /* 0x000e660000000a00 */
[----:B------:R-:W2:Y:S02]  /*03a0*/  SHFL.BFLY PT, R8, R7, 0x2, 0x1f ;  /* 0x0c401f0007087f89 */ /* 0x000ea400000e0000 */
[----:B--2---:R-:W-:-:S05]  /*03b0*/  FADD R8, R7, R8 ;  /* 0x0000000807087221 */ /* 0x004fca0000000000 */
[----:B------:R-:W2:Y:S02]  /*03c0*/  SHFL.BFLY PT, R13, R8, 0x1, 0x1f ;  /* 0x0c201f00080d7f89 */ /* 0x000ea400000e0000 */
[----:B--2---:R-:W-:Y:S01]  /*03d0*/  FADD R15, R8, R13 ;  /* 0x0000000d080f7221 */ /* 0x004fe20000000000 */
[----:B------:R-:W-:Y:S01]  /*03e0*/  BAR.SYNC.DEFER_BLOCKING 0x0 ;  /* 0x0000000000007b1d */ /* 0x000fe20000010000 */
[----:B------:R-:W-:-:S07]  /*03f0*/  HFMA2.MMA R8, -RZ, RZ, 0.9375, 0 ;  /* 0x3b800000ff087435 */ /* 0x000fce00000001ff */
[----:B------:R-:W2:Y:S01]  /*0400*/  LDC.64 R12, c[0x0][0x220] ;  /* 0x00008800ff0c7b82 */ /* 0x000ea20000000a00 */
[----:B------:R-:W-:Y:S07]  /*0410*/  @!P1 STS [R10+UR4], R15 ;  /* 0x0000000f0a009988 */ /* 0x000fee0008000804 */
[----:B------:R-:W-:Y:S06]  /*0420*/  BAR.SYNC.DEFER_BLOCKING 0x0 ;  /* 0x0000000000007b1d */ /* 0x000fec0000010000 */
[----:B------:R-:W3:Y:S04]  /*0430*/  @!P2 LDS R3, [R2+UR4] ;  /* 0x000000040203a984 */ /* 0x000ee80008000800 */
[----:B---3--:R-:W3:Y:S02]  /*0440*/  SHFL.BFLY PT, R6, R3, 0x1, 0x1f ;  /* 0x0c201f0003067f89 */ /* 0x008ee400000e0000 */
[----:B---3--:R-:W-:-:S02]  /*0450*/  FADD R17, R3, R6 ;  /* 0x0000000603117221 */ /* 0x008fc40000000000 */
[----:B------:R-:W3:Y:S03]  /*0460*/  LDC.64 R6, c[0x0][0x218] ;  /* 0x00008600ff067b82 */ /* 0x000ee60000000a00 */
[----:B------:R1:W-:Y:S05]  /*0470*/  @P0 STS [R2+UR4], R17 ;  /* 0x0000001102000988 */ /* 0x0003ea0008000804 */
[----:B------:R-:W-:Y:S01]  /*0480*/  BAR.SYNC.DEFER_BLOCKING 0x0 ;  /* 0x0000000000007b1d */ /* 0x000fe20000010000 */
[----:B------:R-:W-:Y:S01]  /*0490*/  LOP3.LUT P0, RZ, R11, 0x3f, RZ, 0xc0, !PT ;  /* 0x0000003f0bff7812 */ /* 0x000fe2000780c0ff */
[----:B-1----:R-:W-:-:S04]  /*04a0*/  IMAD.WIDE R2, R0, 0x4, R4 ;  /* 0x0000000400027825 */ /* 0x002fc800078e0204 */
[----:B---3--:R-:W-:-:S04]  /*04b0*/  IMAD.WIDE R4, R0, 0x4, R6 ;  /* 0x0000000400047825 */ /* 0x008fc800078e0206 */
[----:B--2---:R-:W-:Y:S01]  /*04c0*/  IMAD.WIDE R6, R0, 0x4, R12 ;  /* 0x0000000400067825 */ /* 0x004fe200078e020c */
[----:B------:R-:W1:Y:S03]  /*04d0*/  LDS R14, [UR4] ;  /* 0x00000004ff0e7984 */ /* 0x000e660008000800 */
[----:B-1----:R-:W-:-:S04]  /*04e0*/  FADD R15, RZ, R14 ;  /* 0x0000000eff0f7221 */ /* 0x002fc80000000000 */
[----:B------:R-:W-:-:S04]  /*04f0*/  FFMA R8, R15, R8, 9.9999997473787516356e-06 ;  /* 0x3727c5ac0f087423 */ /* 0x000fc80000000008 */
[----:B------:R-:W1:Y:S02]  /*0500*/  MUFU.RSQ R19, R8 ;  /* 0x0000000800137308 */ /* 0x000e640000001400 */
[----:B-1----:R1:W-:Y:S04]  /*0510*/  @!P0 STG.E desc[UR6][R2.64], R19 ;  /* 0x0000001302008986 */ /* 0x0023e8000c101906 */
[----:B------:R1:W-:Y:S01]  /*0520*/  @!P0 STG.E desc[UR6][R4.64], R9 ;  /* 0x0000000904008986 */ /* 0x0003e2000c101906 */
[----:B------:R-:W-:Y:S05]  /*0530*/  @P0 EXIT ;  /* 0x000000000000094d */ /* 0x000fea0003800000 */
[----:B------:R-:W-:Y:S01]  /*0540*/  STG.E desc[UR6][R6.64], R15 ;  /* 0x0000000f06007986 */ /* 0x000fe2000c101906 */
[----:B------:R-:W-:Y:S05]  /*0550*/  EXIT ;  /* 0x000000000000794d */ /* 0x000fea0003800000 */
.L_x_0:
[----:B------:R-:W-:-:S00]  /*0560*/  BRA `(.L_x_0) ;  /* 0xfffffffc00fc7947 */ /* 0x000fc0000383ffff */
[----:B------:R-:W-:-:S00]  /*0570*/  NOP ;  /* 0x0000000000007918 */ /* 0x000fc00000000000 */
        /* <DEDUP_REMOVED lines=8> */
.L_x_1:


//--------------------- .nv.global.init           --------------------------
	.section	.nv.global.init,"aw",@progbits
.nv.global.init:
	.type		_$_str,@object
	.size		_$_str,(.L_0 - _$_str)
_$_str:
        /*0000*/ 	.byte	0x5f, 0x5f, 0x43, 0x55, 0x44, 0x41, 0x5f, 0x46, 0x54, 0x5a, 0x00
.L_0:


//--------------------- .nv.shared.triton_per_fused_native_group_norm_19 --------------------------
	.section	.nv.shared.triton_per_fused_native_group_norm_19,"aw",@nobits
	.sectionflags	@""
	.align	16
	.zero		1024


//--------------------- .nv.constant0.triton_per_fused_native_group_norm_19 --------------------------
	.section	.nv.constant0.triton_per_fused_native_group_norm_19,"a",@progbits
	.sectionflags	@""
	.align	4
.nv.constant0.triton_per_fused_native_group_norm_19:
	.zero		568
